//
// Generated by NVIDIA NVVM Compiler
//
// Compiler Build ID: CL-36424714
// Cuda compilation tools, release 13.0, V13.0.88
// Based on NVVM 20.0.0
//

.version 9.0
.target sm_100
.address_size 64

	// .globl	_Z16print_thread_idxv
.extern .func  (.param .b32 func_retval0) vprintf
(
	.param .b64 vprintf_param_0,
	.param .b64 vprintf_param_1
)
;
.global .align 1 .b8 $str[46] = {116, 104, 114, 101, 97, 100, 73, 100, 120, 46, 120, 58, 37, 100, 32, 116, 104, 114, 101, 97, 100, 73, 100, 120, 46, 121, 58, 37, 100, 32, 116, 104, 114, 101, 97, 100, 73, 100, 120, 46, 122, 58, 37, 100, 10};

.visible .entry _Z16print_thread_idxv()
{
	.local .align 8 .b8 	__local_depot0[16];
	.reg .b64 	%SP;
	.reg .b64 	%SPL;
	.reg .b32 	%r<6>;
	.reg .b64 	%rd<5>;

	mov.u64 	%SPL, __local_depot0;
	cvta.local.u64 	%SP, %SPL;
	add.u64 	%rd1, %SP, 0;
	add.u64 	%rd2, %SPL, 0;
	mov.u32 	%r1, %tid.x;
	mov.u32 	%r2, %tid.y;
	mov.u32 	%r3, %tid.z;
	st.local.v2.u32 	[%rd2], {%r1, %r2};
	st.local.u32 	[%rd2+8], %r3;
	mov.u64 	%rd3, $str;
	cvta.global.u64 	%rd4, %rd3;
	{ // callseq 0, 0
	.param .b64 param0;
	st.param.b64 	[param0], %rd4;
	.param .b64 param1;
	st.param.b64 	[param1], %rd1;
	.param .b32 retval0;
	call.uni (retval0), 
	vprintf, 
	(
	param0, 
	param1
	);
	ld.param.b32 	%r4, [retval0];
	} // callseq 0
	ret;

}


// ===== COMPILED SASS (sm_100) =====

	.target	sm_100

	.elftype	@"ET_EXEC"


//--------------------- .note.nv.tkinfo           --------------------------
	.section	.note.nv.tkinfo,"",@"SHT_NOTE"
	.sectionflags	@"SHF_NOTE_NV_TKINFO"
	.tkinfo
        /*0018*/ 	.word	0x00000002
        /*0030*/ 	.string	""
        /*0030*/ 	.string	"ptxas"
        /*0030*/ 	.string	"Cuda compilation tools, release 13.0, V13.0.88"
        /*0030*/ 	.string	"Build cuda_13.0.r13.0/compiler.36424714_0"
        /*0030*/ 	.string	"-arch sm_100 -m 64 "



//--------------------- .note.nv.cuinfo           --------------------------
	.section	.note.nv.cuinfo,"",@"SHT_NOTE"
	.sectionflags	@"SHF_NOTE_NV_CUINFO"
        /*0018*/ 	.short	0x0002
        /*001a*/ 	.short	0x0064
        /*001c*/ 	.short	0x0082
	.zero		2


//--------------------- .nv.info                  --------------------------
	.section	.nv.info,"",@"SHT_CUDA_INFO"
	.align	4


	//----- nvinfo : EIATTR_REGCOUNT
	.align		4
        /*0000*/ 	.byte	0x04, 0x2f
        /*0002*/ 	.short	(.L_2 - .L_1)
	.align		4
.L_1:
        /*0004*/ 	.word	index@(_Z16print_thread_idxv)
        /*0008*/ 	.word	0x00000018


	//----- nvinfo : EIATTR_FRAME_SIZE
	.align		4
.L_2:
        /*000c*/ 	.byte	0x04, 0x11
        /*000e*/ 	.short	(.L_4 - .L_3)
	.align		4
.L_3:
        /*0010*/ 	.word	index@(_Z16print_thread_idxv)
        /*0014*/ 	.word	0x00000010


	//----- nvinfo : EIATTR_MIN_STACK_SIZE
	.align		4
.L_4:
        /*0018*/ 	.byte	0x04, 0x12
        /*001a*/ 	.short	(.L_6 - .L_5)
	.align		4
.L_5:
        /*001c*/ 	.word	index@(_Z16print_thread_idxv)
        /*0020*/ 	.word	0x00000010
.L_6:


//--------------------- .nv.compat                --------------------------
	.section	.nv.compat,"",@"SHT_CUDA_COMPAT_INFO"
	.align	4
        /*0000*/ 	.byte	0x02, 0x09, 0x00, 0x00, 0x02, 0x02, 0x01, 0x00, 0x02, 0x05, 0x05, 0x00, 0x03, 0x07, 0x01, 0x01
        /*0010*/ 	.byte	0x02, 0x03, 0x00, 0x00, 0x02, 0x06, 0x01, 0x00, 0x04, 0x0b, 0x08, 0x00, 0x09, 0x00, 0x00, 0x00
        /*0020*/ 	.byte	0x00, 0x00, 0x00, 0x00


//--------------------- .nv.info._Z16print_thread_idxv --------------------------
	.section	.nv.info._Z16print_thread_idxv,"",@"SHT_CUDA_INFO"
	.sectionflags	@""
	.align	4


	//----- nvinfo : EIATTR_CUDA_API_VERSION
	.align		4
        /*0000*/ 	.byte	0x04, 0x37
        /*0002*/ 	.short	(.L_8 - .L_7)
.L_7:
        /*0004*/ 	.word	0x00000082


	//----- nvinfo : EIATTR_SPARSE_MMA_MASK
	.align		4
.L_8:
        /*0008*/ 	.byte	0x03, 0x50
        /*000a*/ 	.short	0x0000


	//----- nvinfo : EIATTR_MAXREG_COUNT
	.align		4
        /*000c*/ 	.byte	0x03, 0x1b
        /*000e*/ 	.short	0x00ff


	//----- nvinfo : EIATTR_EXTERNS
	.align		4
        /*0010*/ 	.byte	0x04, 0x0f
        /*0012*/ 	.short	(.L_10 - .L_9)


	//   ....[0]....
	.align		4
.L_9:
        /*0014*/ 	.word	index@(vprintf)


	//----- nvinfo : EIATTR_MERCURY_ISA_VERSION
	.align		4
.L_10:
        /*0018*/ 	.byte	0x03, 0x5f
        /*001a*/ 	.short	0x0101


	//----- nvinfo : EIATTR_VRC_CTA_INIT_COUNT
	.align		4
        /*001c*/ 	.byte	0x02, 0x4a
	.zero		1
	.zero		1


	//----- nvinfo : EIATTR_SYSCALL_OFFSETS
	.align		4
        /*0020*/ 	.byte	0x04, 0x46
        /*0022*/ 	.short	(.L_12 - .L_11)


	//   ....[0]....
.L_11:
        /*0024*/ 	.word	0x00000110


	//----- nvinfo : EIATTR_EXIT_INSTR_OFFSETS
	.align		4
.L_12:
        /*0028*/ 	.byte	0x04, 0x1c
        /*002a*/ 	.short	(.L_14 - .L_13)


	//   ....[0]....
.L_13:
        /*002c*/ 	.word	0x00000120


	//----- nvinfo : EIATTR_SW_WAR
	.align		4
.L_14:
        /*0030*/ 	.byte	0x04, 0x36
        /*0032*/ 	.short	(.L_16 - .L_15)
.L_15:
        /*0034*/ 	.word	0x00000008
.L_16:


//--------------------- .nv.callgraph             --------------------------
	.section	.nv.callgraph,"",@"SHT_CUDA_CALLGRAPH"
	.align	4
	.sectionentsize	8
	.align		4
        /*0000*/ 	.word	0x00000000
	.align		4
        /*0004*/ 	.word	0xffffffff
	.align		4
        /*0008*/ 	.word	index@(_Z16print_thread_idxv)
	.align		4
        /*000c*/ 	.word	index@(vprintf)
	.align		4
        /*0010*/ 	.word	0x00000000
	.align		4
        /*0014*/ 	.word	0xfffffffe
	.align		4
        /*0018*/ 	.word	0x00000000
	.align		4
        /*001c*/ 	.word	0xfffffffd
	.align		4
        /*0020*/ 	.word	0x00000000
	.align		4
        /*0024*/ 	.word	0xfffffffc


//--------------------- .nv.constant4             --------------------------
	.section	.nv.constant4,"a",@progbits
	.align	8
	.align		8
.nv.constant4:
        /*0000*/ 	.dword	vprintf
	.align		8
        /*0008*/ 	.dword	$str


//--------------------- .text._Z16print_thread_idxv --------------------------
	.section	.text._Z16print_thread_idxv,"ax",@progbits
	.align	128
        .global         _Z16print_thread_idxv
        .type           _Z16print_thread_idxv,@function
        .size           _Z16print_thread_idxv,(.L_x_2 - _Z16print_thread_idxv)
        .other          _Z16print_thread_idxv,@"STO_CUDA_ENTRY STV_DEFAULT"
_Z16print_thread_idxv:
.text._Z16print_thread_idxv:
[----:B------:R-:W0:Y:S01]  /*0000*/  LDC R1, c[0x0][0x37c] ;  /* 0x0000df00ff017b82 */ /* 0x000e220000000800 */
[----:B------:R-:W1:Y:S01]  /*0010*/  S2R R8, SR_TID.X ;  /* 0x0000000000087919 */ /* 0x000e620000002100 */
[----:B0-----:R-:W-:Y:S01]  /*0020*/  VIADD R1, R1, 0xfffffff0 ;  /* 0xfffffff001017836 */ /* 0x001fe20000000000 */
[----:B------:R-:W-:Y:S01]  /*0030*/  MOV R0, 0x0 ;  /* 0x0000000000007802 */ /* 0x000fe20000000f00 */
[----:B------:R-:W0:Y:S01]  /*0040*/  LDCU UR4, c[0x0][0x2f8] ;  /* 0x00005f00ff0477ac */ /* 0x000e220008000800 */
[----:B------:R-:W1:Y:S03]  /*0050*/  S2R R9, SR_TID.Y ;  /* 0x0000000000097919 */ /* 0x000e660000002200 */
[----:B------:R2:W3:Y:S01]  /*0060*/  LDC.64 R2, c[0x4][R0] ;  /* 0x0100000000027b82 */ /* 0x0004e20000000a00 */
[----:B------:R-:W4:Y:S01]  /*0070*/  LDCU.64 UR6, c[0x4][0x8] ;  /* 0x01000100ff0677ac */ /* 0x000f220008000a00 */
[----:B------:R-:W5:Y:S01]  /*0080*/  S2R R10, SR_TID.Z ;  /* 0x00000000000a7919 */ /* 0x000f620000002300 */
[----:B------:R-:W2:Y:S01]  /*0090*/  LDCU UR5, c[0x0][0x2fc] ;  /* 0x00005f80ff0577ac */ /* 0x000ea20008000800 */
[----:B0-----:R-:W-:Y:S01]  /*00a0*/  IADD3 R6, P0, PT, R1, UR4, RZ ;  /* 0x0000000401067c10 */ /* 0x001fe2000ff1e0ff */
[----:B----4-:R-:W-:Y:S01]  /*00b0*/  IMAD.U32 R4, RZ, RZ, UR6 ;  /* 0x00000006ff047e24 */ /* 0x010fe2000f8e00ff */
[----:B------:R-:W-:-:S03]  /*00c0*/  MOV R5, UR7 ;  /* 0x0000000700057c02 */ /* 0x000fc60008000f00 */
[----:B--2---:R-:W-:Y:S01]  /*00d0*/  IMAD.X R7, RZ, RZ, UR5, P0 ;  /* 0x00000005ff077e24 */ /* 0x004fe200080e06ff */
[----:B-1----:R0:W-:Y:S04]  /*00e0*/  STL.64 [R1], R8 ;  /* 0x0000000801007387 */ /* 0x0021e80000100a00 */
[----:B-----5:R0:W-:Y:S03]  /*00f0*/  STL [R1+0x8], R10 ;  /* 0x0000080a01007387 */ /* 0x0201e60000100800 */
[----:B------:R-:W-:-:S07]  /*0100*/  LEPC R20, `(.L_x_0) ;  /* 0x000000001014794e */ /* 0x000fce0000000000 */
[----:B0--3--:R-:W-:Y:S05]  /*0110*/  CALL.ABS.NOINC R2 ;  /* 0x0000000002007343 */ /* 0x009fea0003c00000 */
.L_x_0:
[----:B------:R-:W-:Y:S05]  /*0120*/  EXIT ;  /* 0x000000000000794d */ /* 0x000fea0003800000 */
.L_x_1:
[----:B------:R-:W-:-:S00]  /*0130*/  BRA `(.L_x_1) ;  /* 0xfffffffc00fc7947 */ /* 0x000fc0000383ffff */
[----:B------:R-:W-:-:S00]  /*0140*/  NOP ;  /* 0x0000000000007918 */ /* 0x000fc00000000000 */
        /* <DEDUP_REMOVED lines=11> */
.L_x_2:


//--------------------- .nv.global.init           --------------------------
	.section	.nv.global.init,"aw",@progbits
.nv.global.init:
	.type		$str,@object
	.size		$str,(.L_0 - $str)
$str:
        /*0000*/ 	.byte	0x74, 0x68, 0x72, 0x65, 0x61, 0x64, 0x49, 0x64, 0x78, 0x2e, 0x78, 0x3a, 0x25, 0x64, 0x20, 0x74
        /*0010*/ 	.byte	0x68, 0x72, 0x65, 0x61, 0x64, 0x49, 0x64, 0x78, 0x2e, 0x79, 0x3a, 0x25, 0x64, 0x20, 0x74, 0x68
        /*0020*/ 	.byte	0x72, 0x65, 0x61, 0x64, 0x49, 0x64, 0x78, 0x2e, 0x7a, 0x3a, 0x25, 0x64, 0x0a, 0x00
.L_0:


//--------------------- .nv.shared.reserved.0     --------------------------
	.section	.nv.shared.reserved.0,"aw",@nobits
	.weak		__nv_reservedSMEM_offset_0_alias
	.size		__nv_reservedSMEM_offset_0_alias, 0, 64
	.other		__nv_reservedSMEM_offset_0_alias,@"STO_CUDA_RESERVED_SHARED STV_DEFAULT"
__nv_reservedSMEM_offset_0_alias:
	.zero		0
	.zero		64


//--------------------- .nv.constant0._Z16print_thread_idxv --------------------------
	.section	.nv.constant0._Z16print_thread_idxv,"a",@progbits
	.sectionflags	@""
	.align	4
.nv.constant0._Z16print_thread_idxv:
	.zero		896


//--------------------- SYMBOLS --------------------------

	.type		.nv.reservedSmem.offset0,@object
	.size		.nv.reservedSmem.offset0,0x4
	.type		vprintf,@function
